//
// Generated by NVIDIA NVVM Compiler
//
// Compiler Build ID: CL-36424714
// Cuda compilation tools, release 13.0, V13.0.88
// Based on NVVM 20.0.0
//

.version 9.0
.target sm_100
.address_size 64

	// .globl	_Z12victimKernelPiS_S_S_S_

.visible .entry _Z12victimKernelPiS_S_S_S_(
	.param .u64 .ptr .align 1 _Z12victimKernelPiS_S_S_S__param_0,
	.param .u64 .ptr .align 1 _Z12victimKernelPiS_S_S_S__param_1,
	.param .u64 .ptr .align 1 _Z12victimKernelPiS_S_S_S__param_2,
	.param .u64 .ptr .align 1 _Z12victimKernelPiS_S_S_S__param_3,
	.param .u64 .ptr .align 1 _Z12victimKernelPiS_S_S_S__param_4
)
{
	.reg .b32 	%r<6>;
	.reg .b64 	%rd<8>;

	ld.param.u64 	%rd1, [_Z12victimKernelPiS_S_S_S__param_0];
	ld.param.u64 	%rd2, [_Z12victimKernelPiS_S_S_S__param_3];
	cvta.to.global.u64 	%rd3, %rd2;
	cvta.to.global.u64 	%rd4, %rd1;
	mov.u32 	%r1, %ctaid.x;
	mov.u32 	%r2, %ntid.x;
	mov.u32 	%r3, %tid.x;
	mad.lo.s32 	%r4, %r1, %r2, %r3;
	mul.wide.u32 	%rd5, %r4, 4;
	add.s64 	%rd6, %rd4, %rd5;
	ld.global.u32 	%r5, [%rd6];
	add.s64 	%rd7, %rd3, %rd5;
	st.global.u32 	[%rd7], %r5;
	ret;

}


// ===== COMPILED SASS (sm_100) =====

	.target	sm_100

	.elftype	@"ET_EXEC"


//--------------------- .note.nv.tkinfo           --------------------------
	.section	.note.nv.tkinfo,"",@"SHT_NOTE"
	.sectionflags	@"SHF_NOTE_NV_TKINFO"
	.tkinfo
        /*0018*/ 	.word	0x00000002
        /*0030*/ 	.string	""
        /*0030*/ 	.string	"ptxas"
        /*0030*/ 	.string	"Cuda compilation tools, release 13.0, V13.0.88"
        /*0030*/ 	.string	"Build cuda_13.0.r13.0/compiler.36424714_0"
        /*0030*/ 	.string	"-arch sm_100 -m 64 "



//--------------------- .note.nv.cuinfo           --------------------------
	.section	.note.nv.cuinfo,"",@"SHT_NOTE"
	.sectionflags	@"SHF_NOTE_NV_CUINFO"
        /*0018*/ 	.short	0x0002
        /*001a*/ 	.short	0x0064
        /*001c*/ 	.short	0x0082
	.zero		2


//--------------------- .nv.info                  --------------------------
	.section	.nv.info,"",@"SHT_CUDA_INFO"
	.align	4


	//----- nvinfo : EIATTR_REGCOUNT
	.align		4
        /*0000*/ 	.byte	0x04, 0x2f
        /*0002*/ 	.short	(.L_1 - .L_0)
	.align		4
.L_0:
        /*0004*/ 	.word	index@(_Z12victimKernelPiS_S_S_S_)
        /*0008*/ 	.word	0x0000000a


	//----- nvinfo : EIATTR_FRAME_SIZE
	.align		4
.L_1:
        /*000c*/ 	.byte	0x04, 0x11
        /*000e*/ 	.short	(.L_3 - .L_2)
	.align		4
.L_2:
        /*0010*/ 	.word	index@(_Z12victimKernelPiS_S_S_S_)
        /*0014*/ 	.word	0x00000000


	//----- nvinfo : EIATTR_MIN_STACK_SIZE
	.align		4
.L_3:
        /*0018*/ 	.byte	0x04, 0x12
        /*001a*/ 	.short	(.L_5 - .L_4)
	.align		4
.L_4:
        /*001c*/ 	.word	index@(_Z12victimKernelPiS_S_S_S_)
        /*0020*/ 	.word	0x00000000
.L_5:


//--------------------- .nv.compat                --------------------------
	.section	.nv.compat,"",@"SHT_CUDA_COMPAT_INFO"
	.align	4
        /*0000*/ 	.byte	0x02, 0x09, 0x00, 0x00, 0x02, 0x02, 0x01, 0x00, 0x02, 0x05, 0x05, 0x00, 0x03, 0x07, 0x01, 0x01
        /*0010*/ 	.byte	0x02, 0x03, 0x00, 0x00, 0x02, 0x06, 0x01, 0x00, 0x04, 0x0b, 0x08, 0x00, 0x09, 0x00, 0x00, 0x00
        /*0020*/ 	.byte	0x00, 0x00, 0x00, 0x00


//--------------------- .nv.info._Z12victimKernelPiS_S_S_S_ --------------------------
	.section	.nv.info._Z12victimKernelPiS_S_S_S_,"",@"SHT_CUDA_INFO"
	.sectionflags	@""
	.align	4


	//----- nvinfo : EIATTR_CUDA_API_VERSION
	.align		4
        /*0000*/ 	.byte	0x04, 0x37
        /*0002*/ 	.short	(.L_7 - .L_6)
.L_6:
        /*0004*/ 	.word	0x00000082


	//----- nvinfo : EIATTR_KPARAM_INFO
	.align		4
.L_7:
        /*0008*/ 	.byte	0x04, 0x17
        /*000a*/ 	.short	(.L_9 - .L_8)
.L_8:
        /*000c*/ 	.word	0x00000000
        /*0010*/ 	.short	0x0004
        /*0012*/ 	.short	0x0020
        /*0014*/ 	.byte	0x00, 0xf5, 0x21, 0x00


	//----- nvinfo : EIATTR_KPARAM_INFO
	.align		4
.L_9:
        /*0018*/ 	.byte	0x04, 0x17
        /*001a*/ 	.short	(.L_11 - .L_10)
.L_10:
        /*001c*/ 	.word	0x00000000
        /*0020*/ 	.short	0x0003
        /*0022*/ 	.short	0x0018
        /*0024*/ 	.byte	0x00, 0xf5, 0x21, 0x00


	//----- nvinfo : EIATTR_KPARAM_INFO
	.align		4
.L_11:
        /*0028*/ 	.byte	0x04, 0x17
        /*002a*/ 	.short	(.L_13 - .L_12)
.L_12:
        /*002c*/ 	.word	0x00000000
        /*0030*/ 	.short	0x0002
        /*0032*/ 	.short	0x0010
        /*0034*/ 	.byte	0x00, 0xf5, 0x21, 0x00


	//----- nvinfo : EIATTR_KPARAM_INFO
	.align		4
.L_13:
        /*0038*/ 	.byte	0x04, 0x17
        /*003a*/ 	.short	(.L_15 - .L_14)
.L_14:
        /*003c*/ 	.word	0x00000000
        /*0040*/ 	.short	0x0001
        /*0042*/ 	.short	0x0008
        /*0044*/ 	.byte	0x00, 0xf5, 0x21, 0x00


	//----- nvinfo : EIATTR_KPARAM_INFO
	.align		4
.L_15:
        /*0048*/ 	.byte	0x04, 0x17
        /*004a*/ 	.short	(.L_17 - .L_16)
.L_16:
        /*004c*/ 	.word	0x00000000
        /*0050*/ 	.short	0x0000
        /*0052*/ 	.short	0x0000
        /*0054*/ 	.byte	0x00, 0xf5, 0x21, 0x00


	//----- nvinfo : EIATTR_SPARSE_MMA_MASK
	.align		4
.L_17:
        /*0058*/ 	.byte	0x03, 0x50
        /*005a*/ 	.short	0x0000


	//----- nvinfo : EIATTR_MAXREG_COUNT
	.align		4
        /*005c*/ 	.byte	0x03, 0x1b
        /*005e*/ 	.short	0x00ff


	//----- nvinfo : EIATTR_MERCURY_ISA_VERSION
	.align		4
        /*0060*/ 	.byte	0x03, 0x5f
        /*0062*/ 	.short	0x0101


	//----- nvinfo : EIATTR_VRC_CTA_INIT_COUNT
	.align		4
        /*0064*/ 	.byte	0x02, 0x4a
	.zero		1
	.zero		1


	//----- nvinfo : EIATTR_EXIT_INSTR_OFFSETS
	.align		4
        /*0068*/ 	.byte	0x04, 0x1c
        /*006a*/ 	.short	(.L_19 - .L_18)


	//   ....[0]....
.L_18:
        /*006c*/ 	.word	0x000000c0


	//----- nvinfo : EIATTR_CBANK_PARAM_SIZE
	.align		4
.L_19:
        /*0070*/ 	.byte	0x03, 0x19
        /*0072*/ 	.short	0x0028


	//----- nvinfo : EIATTR_PARAM_CBANK
	.align		4
        /*0074*/ 	.byte	0x04, 0x0a
        /*0076*/ 	.short	(.L_21 - .L_20)
	.align		4
.L_20:
        /*0078*/ 	.word	index@(.nv.constant0._Z12victimKernelPiS_S_S_S_)
        /*007c*/ 	.short	0x0380
        /*007e*/ 	.short	0x0028


	//----- nvinfo : EIATTR_SW_WAR
	.align		4
.L_21:
        /*0080*/ 	.byte	0x04, 0x36
        /*0082*/ 	.short	(.L_23 - .L_22)
.L_22:
        /*0084*/ 	.word	0x00000008
.L_23:


//--------------------- .nv.callgraph             --------------------------
	.section	.nv.callgraph,"",@"SHT_CUDA_CALLGRAPH"
	.align	4
	.sectionentsize	8
	.align		4
        /*0000*/ 	.word	0x00000000
	.align		4
        /*0004*/ 	.word	0xffffffff
	.align		4
        /*0008*/ 	.word	0x00000000
	.align		4
        /*000c*/ 	.word	0xfffffffe
	.align		4
        /*0010*/ 	.word	0x00000000
	.align		4
        /*0014*/ 	.word	0xfffffffd
	.align		4
        /*0018*/ 	.word	0x00000000
	.align		4
        /*001c*/ 	.word	0xfffffffc


//--------------------- .text._Z12victimKernelPiS_S_S_S_ --------------------------
	.section	.text._Z12victimKernelPiS_S_S_S_,"ax",@progbits
	.align	128
        .global         _Z12victimKernelPiS_S_S_S_
        .type           _Z12victimKernelPiS_S_S_S_,@function
        .size           _Z12victimKernelPiS_S_S_S_,(.L_x_1 - _Z12victimKernelPiS_S_S_S_)
        .other          _Z12victimKernelPiS_S_S_S_,@"STO_CUDA_ENTRY STV_DEFAULT"
_Z12victimKernelPiS_S_S_S_:
.text._Z12victimKernelPiS_S_S_S_:
[----:B------:R-:W-:Y:S01]  /*0000*/  LDC R1, c[0x0][0x37c] ;  /* 0x0000df00ff017b82 */ /* 0x000fe20000000800 */
[----:B------:R-:W0:Y:S07]  /*0010*/  S2R R0, SR_TID.X ;  /* 0x0000000000007919 */ /* 0x000e2e0000002100 */
[----:B------:R-:W0:Y:S01]  /*0020*/  S2UR UR6, SR_CTAID.X ;  /* 0x00000000000679c3 */ /* 0x000e220000002500 */
[----:B------:R-:W1:Y:S07]  /*0030*/  LDCU.64 UR4, c[0x0][0x358] ;  /* 0x00006b00ff0477ac */ /* 0x000e6e0008000a00 */
[----:B------:R-:W0:Y:S08]  /*0040*/  LDC R7, c[0x0][0x360] ;  /* 0x0000d800ff077b82 */ /* 0x000e300000000800 */
[----:B------:R-:W2:Y:S08]  /*0050*/  LDC.64 R2, c[0x0][0x380] ;  /* 0x0000e000ff027b82 */ /* 0x000eb00000000a00 */
[----:B------:R-:W3:Y:S01]  /*0060*/  LDC.64 R4, c[0x0][0x398] ;  /* 0x0000e600ff047b82 */ /* 0x000ee20000000a00 */
[----:B0-----:R-:W-:-:S04]  /*0070*/  IMAD R7, R7, UR6, R0 ;  /* 0x0000000607077c24 */ /* 0x001fc8000f8e0200 */
[----:B--2---:R-:W-:-:S06]  /*0080*/  IMAD.WIDE.U32 R2, R7, 0x4, R2 ;  /* 0x0000000407027825 */ /* 0x004fcc00078e0002 */
[----:B-1----:R-:W2:Y:S01]  /*0090*/  LDG.E R3, desc[UR4][R2.64] ;  /* 0x0000000402037981 */ /* 0x002ea2000c1e1900 */
[----:B---3--:R-:W-:-:S05]  /*00a0*/  IMAD.WIDE.U32 R4, R7, 0x4, R4 ;  /* 0x0000000407047825 */ /* 0x008fca00078e0004 */
[----:B--2---:R-:W-:Y:S01]  /*00b0*/  STG.E desc[UR4][R4.64], R3 ;  /* 0x0000000304007986 */ /* 0x004fe2000c101904 */
[----:B------:R-:W-:Y:S05]  /*00c0*/  EXIT ;  /* 0x000000000000794d */ /* 0x000fea0003800000 */
.L_x_0:
[----:B------:R-:W-:-:S00]  /*00d0*/  BRA `(.L_x_0) ;  /* 0xfffffffc00fc7947 */ /* 0x000fc0000383ffff */
[----:B------:R-:W-:-:S00]  /*00e0*/  NOP ;  /* 0x0000000000007918 */ /* 0x000fc00000000000 */
        /* <DEDUP_REMOVED lines=9> */
.L_x_1:


//--------------------- .nv.shared.reserved.0     --------------------------
	.section	.nv.shared.reserved.0,"aw",@nobits
	.weak		__nv_reservedSMEM_offset_0_alias
	.size		__nv_reservedSMEM_offset_0_alias, 0, 64
	.other		__nv_reservedSMEM_offset_0_alias,@"STO_CUDA_RESERVED_SHARED STV_DEFAULT"
__nv_reservedSMEM_offset_0_alias:
	.zero		0
	.zero		64


//--------------------- .nv.constant0._Z12victimKernelPiS_S_S_S_ --------------------------
	.section	.nv.constant0._Z12victimKernelPiS_S_S_S_,"a",@progbits
	.sectionflags	@""
	.align	4
.nv.constant0._Z12victimKernelPiS_S_S_S_:
	.zero		936


//--------------------- SYMBOLS --------------------------

	.type		.nv.reservedSmem.offset0,@object
	.size		.nv.reservedSmem.offset0,0x4
